	.headerflags	@"EF_CUDA_TEXMODE_UNIFIED EF_CUDA_64BIT_ADDRESS EF_CUDA_ACCELERATORS EF_CUDA_SM90 EF_CUDA_VIRTUAL_SM(EF_CUDA_SM90)"
	.elftype	@"ET_EXEC"


//--------------------- .nv.info                  --------------------------
	.section	.nv.info,"",@"SHT_CUDA_INFO"
	.align	4


	//----- nvinfo : EIATTR_REGCOUNT
	.align		4
        /*0000*/ 	.byte	0x04, 0x2f
        /*0002*/ 	.short	(.L_3 - .L_2)
	.align		4
.L_2:
        /*0004*/ 	.word	index@(triton_poi_fused__native_batch_norm_legit_no_training_silu_38)
        /*0008*/ 	.word	0x00000028


	//----- nvinfo : EIATTR_MIN_STACK_SIZE
	.align		4
.L_3:
        /*000c*/ 	.byte	0x04, 0x12
        /*000e*/ 	.short	(.L_5 - .L_4)
	.align		4
.L_4:
        /*0010*/ 	.word	index@(triton_poi_fused__native_batch_norm_legit_no_training_silu_38)
        /*0014*/ 	.word	0x00000000


	//----- nvinfo : EIATTR_FRAME_SIZE
	.align		4
.L_5:
        /*0018*/ 	.byte	0x04, 0x11
        /*001a*/ 	.short	(.L_7 - .L_6)
	.align		4
.L_6:
        /*001c*/ 	.word	index@(triton_poi_fused__native_batch_norm_legit_no_training_silu_38)
        /*0020*/ 	.word	0x00000000


	//----- nvinfo : EIATTR_MIN_STACK_SIZE
	.align		4
.L_7:
        /*0024*/ 	.byte	0x04, 0x12
        /*0026*/ 	.short	(.L_9 - .L_8)
	.align		4
.L_8:
        /*0028*/ 	.word	index@(triton_poi_fused__native_batch_norm_legit_no_training_silu_38)
        /*002c*/ 	.word	0x00000000
.L_9:


//--------------------- .nv.info.triton_poi_fused__native_batch_norm_legit_no_training_silu_38 --------------------------
	.section	.nv.info.triton_poi_fused__native_batch_norm_legit_no_training_silu_38,"",@"SHT_CUDA_INFO"
	.sectionflags	@""
	.align	4


	//----- nvinfo : EIATTR_CUDA_API_VERSION
	.align		4
        /*0000*/ 	.byte	0x04, 0x37
        /*0002*/ 	.short	(.L_11 - .L_10)
.L_10:
        /*0004*/ 	.word	0x0000007c


	//----- nvinfo : EIATTR_KPARAM_INFO
	.align		4
.L_11:
        /*0008*/ 	.byte	0x04, 0x17
        /*000a*/ 	.short	(.L_13 - .L_12)
.L_12:
        /*000c*/ 	.word	0x00000000
        /*0010*/ 	.short	0x0007
        /*0012*/ 	.short	0x0034
        /*0014*/ 	.byte	0x00, 0xf0, 0x11, 0x00


	//----- nvinfo : EIATTR_KPARAM_INFO
	.align		4
.L_13:
        /*0018*/ 	.byte	0x04, 0x17
        /*001a*/ 	.short	(.L_15 - .L_14)
.L_14:
        /*001c*/ 	.word	0x00000000
        /*0020*/ 	.short	0x0006
        /*0022*/ 	.short	0x0030
        /*0024*/ 	.byte	0x00, 0xf0, 0x11, 0x00


	//----- nvinfo : EIATTR_KPARAM_INFO
	.align		4
.L_15:
        /*0028*/ 	.byte	0x04, 0x17
        /*002a*/ 	.short	(.L_17 - .L_16)
.L_16:
        /*002c*/ 	.word	0x00000000
        /*0030*/ 	.short	0x0005
        /*0032*/ 	.short	0x0028
        /*0034*/ 	.byte	0x00, 0xf4, 0x21, 0x00


	//----- nvinfo : EIATTR_KPARAM_INFO
	.align		4
.L_17:
        /*0038*/ 	.byte	0x04, 0x17
        /*003a*/ 	.short	(.L_19 - .L_18)
.L_18:
        /*003c*/ 	.word	0x00000000
        /*0040*/ 	.short	0x0004
        /*0042*/ 	.short	0x0020
        /*0044*/ 	.byte	0x00, 0xf4, 0x21, 0x00


	//----- nvinfo : EIATTR_KPARAM_INFO
	.align		4
.L_19:
        /*0048*/ 	.byte	0x04, 0x17
        /*004a*/ 	.short	(.L_21 - .L_20)
.L_20:
        /*004c*/ 	.word	0x00000000
        /*0050*/ 	.short	0x0003
        /*0052*/ 	.short	0x0018
        /*0054*/ 	.byte	0x00, 0xf4, 0x21, 0x00


	//----- nvinfo : EIATTR_KPARAM_INFO
	.align		4
.L_21:
        /*0058*/ 	.byte	0x04, 0x17
        /*005a*/ 	.short	(.L_23 - .L_22)
.L_22:
        /*005c*/ 	.word	0x00000000
        /*0060*/ 	.short	0x0002
        /*0062*/ 	.short	0x0010
        /*0064*/ 	.byte	0x00, 0xf4, 0x21, 0x00


	//----- nvinfo : EIATTR_KPARAM_INFO
	.align		4
.L_23:
        /*0068*/ 	.byte	0x04, 0x17
        /*006a*/ 	.short	(.L_25 - .L_24)
.L_24:
        /*006c*/ 	.word	0x00000000
        /*0070*/ 	.short	0x0001
        /*0072*/ 	.short	0x0008
        /*0074*/ 	.byte	0x00, 0xf4, 0x21, 0x00


	//----- nvinfo : EIATTR_KPARAM_INFO
	.align		4
.L_25:
        /*0078*/ 	.byte	0x04, 0x17
        /*007a*/ 	.short	(.L_27 - .L_26)
.L_26:
        /*007c*/ 	.word	0x00000000
        /*0080*/ 	.short	0x0000
        /*0082*/ 	.short	0x0000
        /*0084*/ 	.byte	0x00, 0xf4, 0x21, 0x00


	//----- nvinfo : EIATTR_SPARSE_MMA_MASK
	.align		4
.L_27:
        /*0088*/ 	.byte	0x03, 0x50
        /*008a*/ 	.short	0x0000


	//----- nvinfo : EIATTR_MAXREG_COUNT
	.align		4
        /*008c*/ 	.byte	0x03, 0x1b
        /*008e*/ 	.short	0x00ff


	//----- nvinfo : EIATTR_EXIT_INSTR_OFFSETS
	.align		4
        /*0090*/ 	.byte	0x04, 0x1c
        /*0092*/ 	.short	(.L_29 - .L_28)


	//   ....[0]....
.L_28:
        /*0094*/ 	.word	0x00001ae0


	//   ....[1]....
        /*0098*/ 	.word	0x00001b30


	//----- nvinfo : EIATTR_REQNTID
	.align		4
.L_29:
        /*009c*/ 	.byte	0x04, 0x10
        /*009e*/ 	.short	(.L_31 - .L_30)
.L_30:
        /*00a0*/ 	.word	0x00000100
        /*00a4*/ 	.word	0x00000001
        /*00a8*/ 	.word	0x00000001


	//----- nvinfo : EIATTR_CBANK_PARAM_SIZE
	.align		4
.L_31:
        /*00ac*/ 	.byte	0x03, 0x19
        /*00ae*/ 	.short	0x0038


	//----- nvinfo : EIATTR_PARAM_CBANK
	.align		4
        /*00b0*/ 	.byte	0x04, 0x0a
        /*00b2*/ 	.short	(.L_33 - .L_32)
	.align		4
.L_32:
        /*00b4*/ 	.word	index@(.nv.constant0.triton_poi_fused__native_batch_norm_legit_no_training_silu_38)
        /*00b8*/ 	.short	0x0210
        /*00ba*/ 	.short	0x0038


	//----- nvinfo : EIATTR_SW_WAR
	.align		4
.L_33:
        /*00bc*/ 	.byte	0x04, 0x36
        /*00be*/ 	.short	(.L_35 - .L_34)
.L_34:
        /*00c0*/ 	.word	0x00000008
.L_35:


//--------------------- .nv.callgraph             --------------------------
	.section	.nv.callgraph,"",@"SHT_CUDA_CALLGRAPH"
	.align	4
	.sectionentsize	8
	.align		4
        /*0000*/ 	.word	0x00000000
	.align		4
        /*0004*/ 	.word	0xffffffff
	.align		4
        /*0008*/ 	.word	0x00000000
	.align		4
        /*000c*/ 	.word	0xfffffffe
	.align		4
        /*0010*/ 	.word	0x00000000
	.align		4
        /*0014*/ 	.word	0xfffffffd
	.align		4
        /*0018*/ 	.word	0x00000000
	.align		4
        /*001c*/ 	.word	0xfffffffc


//--------------------- .nv.constant4             --------------------------
	.section	.nv.constant4,"a",@progbits
	.align	8
	.align		8
.nv.constant4:
        /*0000*/ 	.dword	_$_str
	.align		8
        /*0008*/ 	.dword	_$_str_$_2


//--------------------- .text.triton_poi_fused__native_batch_norm_legit_no_training_silu_38 --------------------------
	.section	.text.triton_poi_fused__native_batch_norm_legit_no_training_silu_38,"ax",@progbits
	.sectionflags	@"SHF_BARRIERS=1"
	.align	128
        .global         triton_poi_fused__native_batch_norm_legit_no_training_silu_38
        .type           triton_poi_fused__native_batch_norm_legit_no_training_silu_38,@function
        .size           triton_poi_fused__native_batch_norm_legit_no_training_silu_38,(.L_x_1 - triton_poi_fused__native_batch_norm_legit_no_training_silu_38)
        .other          triton_poi_fused__native_batch_norm_legit_no_training_silu_38,@"STO_CUDA_ENTRY STV_DEFAULT"
triton_poi_fused__native_batch_norm_legit_no_training_silu_38:
.text.triton_poi_fused__native_batch_norm_legit_no_training_silu_38:
[----:B------:R-:W0:Y:S01]  /*0000*/  LDC R1, c[0x0][0x28] ;  /* 0x00000a00ff017b82 */ /* 0x000e220000000800 */
[----:B------:R-:W1:Y:S07]  /*0010*/  S2R R3, SR_TID.X ;  /* 0x0000000000037919 */ /* 0x000e6e0000002100 */
[----:B------:R-:W2:Y:S01]  /*0020*/  LDC.64 R16, c[0x0][0x210] ;  /* 0x00008400ff107b82 */ /* 0x000ea20000000a00 */
[----:B------:R-:W-:Y:S01]  /*0030*/  CS2R R6, SRZ ;  /* 0x0000000000067805 */ /* 0x000fe2000001ff00 */
[----:B------:R-:W-:Y:S01]  /*0040*/  ULDC.64 UR6, c[0x0][0x208] ;  /* 0x0000820000067ab9 */ /* 0x000fe20000000a00 */
[----:B------:R-:W3:Y:S01]  /*0050*/  S2R R25, SR_CTAID.Y ;  /* 0x0000000000197919 */ /* 0x000ee20000002600 */
[----:B------:R-:W4:Y:S01]  /*0060*/  S2R R0, SR_CTAID.X ;  /* 0x0000000000007919 */ /* 0x000f220000002500 */
[----:B------:R-:W-:-:S03]  /*0070*/  CS2R R10, SRZ ;  /* 0x00000000000a7805 */ /* 0x000fc6000001ff00 */
[----:B------:R-:W5:Y:S01]  /*0080*/  S2UR UR5, SR_CgaCtaId ;  /* 0x00000000000579c3 */ /* 0x000f620000008800 */
[----:B------:R-:W-:-:S07]  /*0090*/  UMOV UR4, 0x400 ;  /* 0x0000040000047882 */ /* 0x000fce0000000000 */
[----:B------:R-:W5:Y:S08]  /*00a0*/  LDC.64 R30, c[0x0][0x220] ;  /* 0x00008800ff1e7b82 */ /* 0x000f700000000a00 */
[----:B------:R-:W5:Y:S01]  /*00b0*/  LDC.64 R34, c[0x0][0x218] ;  /* 0x00008600ff227b82 */ /* 0x000f620000000a00 */
[----:B-1----:R-:W-:Y:S02]  /*00c0*/  SHF.L.U32 R2, R3, 0x2, RZ ;  /* 0x0000000203027819 */ /* 0x002fe400000006ff */
[----:B------:R-:W-:-:S02]  /*00d0*/  SHF.R.U32.HI R4, RZ, 0x6, R3 ;  /* 0x00000006ff047819 */ /* 0x000fc40000011603 */
[----:B------:R-:W-:Y:S02]  /*00e0*/  LOP3.LUT R5, R2, 0xfc, RZ, 0xc0, !PT ;  /* 0x000000fc02057812 */ /* 0x000fe400078ec0ff */
[----:B---3--:R-:W-:Y:S02]  /*00f0*/  SHF.L.U32 R25, R25, 0x4, RZ ;  /* 0x0000000419197819 */ /* 0x008fe400000006ff */
[----:B------:R-:W-:Y:S02]  /*0100*/  SGXT.U32 R4, R4, 0x2 ;  /* 0x000000020404781a */ /* 0x000fe40000000000 */
[----:B----4-:R-:W-:Y:S02]  /*0110*/  PRMT R18, R5, 0x6540, R0 ;  /* 0x0000654005127816 */ /* 0x010fe40000000000 */
[----:B------:R-:W-:Y:S02]  /*0120*/  LOP3.LUT R19, R25, R4, RZ, 0xfc, !PT ;  /* 0x0000000419137212 */ /* 0x000fe400078efcff */
[----:B------:R-:W-:-:S02]  /*0130*/  CS2R R4, SRZ ;  /* 0x0000000000047805 */ /* 0x000fc4000001ff00 */
[----:B------:R-:W-:Y:S02]  /*0140*/  ISETP.GE.AND P0, PT, R18, 0x400, PT ;  /* 0x000004001200780c */ /* 0x000fe40003f06270 */
[C---:B------:R-:W-:Y:S02]  /*0150*/  LEA R15, R19.reuse, R18, 0xa ;  /* 0x00000012130f7211 */ /* 0x040fe400078e50ff */
[C---:B------:R-:W-:Y:S02]  /*0160*/  ISETP.LT.AND P1, PT, R19.reuse, 0x10, !P0 ;  /* 0x000000101300780c */ /* 0x040fe40004721270 */
[----:B------:R-:W-:Y:S01]  /*0170*/  LOP3.LUT R9, R19, 0x4, RZ, 0xfc, !PT ;  /* 0x0000000413097812 */ /* 0x000fe200078efcff */
[----:B--2---:R-:W-:-:S03]  /*0180*/  IMAD.WIDE R14, R15, 0x4, R16 ;  /* 0x000000040f0e7825 */ /* 0x004fc600078e0210 */
[----:B------:R-:W-:-:S07]  /*0190*/  ISETP.LT.AND P2, PT, R9, 0x10, !P0 ;  /* 0x000000100900780c */ /* 0x000fce0004741270 */
[----:B------:R1:W2:Y:S01]  /*01a0*/  @P1 LDG.E.EL.128 R4, desc[UR6][R14.64] ;  /* 0x000000060e041981 */ /* 0x0002a2000c2e1d00 */
[----:B------:R-:W-:Y:S02]  /*01b0*/  LEA R23, R9, R18, 0xa ;  /* 0x0000001209177211 */ /* 0x000fe400078e50ff */
[----:B------:R-:W-:Y:S02]  /*01c0*/  CS2R R8, SRZ ;  /* 0x0000000000087805 */ /* 0x000fe4000001ff00 */
[----:B------:R-:W-:Y:S01]  /*01d0*/  LOP3.LUT R13, R19, 0x8, RZ, 0xfc, !PT ;  /* 0x00000008130d7812 */ /* 0x000fe200078efcff */
[----:B------:R-:W-:-:S03]  /*01e0*/  IMAD.WIDE R22, R23, 0x4, R16 ;  /* 0x0000000417167825 */ /* 0x000fc600078e0210 */
[C---:B------:R-:W-:Y:S02]  /*01f0*/  ISETP.LT.AND P1, PT, R13.reuse, 0x10, !P0 ;  /* 0x000000100d00780c */ /* 0x040fe40004721270 */
[----:B------:R3:W4:Y:S01]  /*0200*/  @P2 LDG.E.EL.128 R8, desc[UR6][R22.64] ;  /* 0x0000000616082981 */ /* 0x000722000c2e1d00 */
[----:B------:R-:W-:Y:S02]  /*0210*/  LEA R21, R13, R18, 0xa ;  /* 0x000000120d157211 */ /* 0x000fe400078e50ff */
[----:B------:R-:W-:Y:S02]  /*0220*/  CS2R R12, SRZ ;  /* 0x00000000000c7805 */ /* 0x000fe4000001ff00 */
[----:B-1----:R-:W-:Y:S02]  /*0230*/  CS2R R14, SRZ ;  /* 0x00000000000e7805 */ /* 0x002fe4000001ff00 */
[----:B------:R-:W-:Y:S01]  /*0240*/  LOP3.LUT R19, R19, 0xc, RZ, 0xfc, !PT ;  /* 0x0000000c13137812 */ /* 0x000fe200078efcff */
[----:B------:R-:W-:-:S03]  /*0250*/  IMAD.WIDE R20, R21, 0x4, R16 ;  /* 0x0000000415147825 */ /* 0x000fc600078e0210 */
[C---:B------:R-:W-:Y:S02]  /*0260*/  ISETP.LT.AND P0, PT, R19.reuse, 0x10, !P0 ;  /* 0x000000101300780c */ /* 0x040fe40004701270 */
[----:B------:R-:W-:Y:S01]  /*0270*/  LEA R27, R19, R18, 0xa ;  /* 0x00000012131b7211 */ /* 0x000fe200078e50ff */
[----:B------:R1:W4:Y:S01]  /*0280*/  @P1 LDG.E.EL.128 R12, desc[UR6][R20.64] ;  /* 0x00000006140c1981 */ /* 0x000322000c2e1d00 */
[----:B------:R-:W-:-:S03]  /*0290*/  CS2R R18, SRZ ;  /* 0x0000000000127805 */ /* 0x000fc6000001ff00 */
[----:B---3--:R-:W-:Y:S01]  /*02a0*/  IMAD.WIDE R22, R27, 0x4, R16 ;  /* 0x000000041b167825 */ /* 0x008fe200078e0210 */
[----:B------:R-:W-:-:S06]  /*02b0*/  CS2R R16, SRZ ;  /* 0x0000000000107805 */ /* 0x000fcc000001ff00 */
[----:B------:R3:W4:Y:S01]  /*02c0*/  @P0 LDG.E.EL.128 R16, desc[UR6][R22.64] ;  /* 0x0000000616100981 */ /* 0x000722000c2e1d00 */
[----:B------:R-:W-:Y:S01]  /*02d0*/  SHF.R.U32.HI R24, RZ, 0x8, R2 ;  /* 0x00000008ff187819 */ /* 0x000fe20000011602 */
[----:B-----5:R-:W-:Y:S01]  /*02e0*/  UPRMT UR4, UR5, 0x654, UR4 ;  /* 0x0000065405047896 */ /* 0x020fe20008000004 */
[----:B-1----:R-:W-:Y:S02]  /*02f0*/  LOP3.LUT R20, R2, 0x3fc, RZ, 0xc0, !PT ;  /* 0x000003fc02147812 */ /* 0x002fe400078ec0ff */
[----:B------:R-:W-:Y:S02]  /*0300*/  SGXT.U32 R21, R24, 0x2 ;  /* 0x000000021815781a */ /* 0x000fe40000000000 */
[----:B------:R-:W-:Y:S02]  /*0310*/  LOP3.LUT R26, R3, 0xff, RZ, 0xc0, !PT ;  /* 0x000000ff031a7812 */ /* 0x000fe400078ec0ff */
[----:B------:R-:W-:Y:S02]  /*0320*/  LOP3.LUT R24, R21, 0x3fc, R2, 0xf8, !PT ;  /* 0x000003fc15187812 */ /* 0x000fe400078ef802 */
[----:B------:R-:W-:-:S02]  /*0330*/  LEA R27, R21, UR4, 0x2 ;  /* 0x00000004151b7c11 */ /* 0x000fc4000f8e10ff */
[----:B------:R-:W-:Y:S02]  /*0340*/  LEA R21, R24, UR4, 0x2 ;  /* 0x0000000418157c11 */ /* 0x000fe4000f8e10ff */
[----:B------:R-:W-:Y:S02]  /*0350*/  LEA R20, R20, R27, 0x2 ;  /* 0x0000001b14147211 */ /* 0x000fe400078e10ff */
[----:B------:R-:W-:Y:S02]  /*0360*/  LEA R26, R26, UR4, 0x2 ;  /* 0x000000041a1a7c11 */ /* 0x000fe4000f8e10ff */
[----:B------:R-:W-:-:S04]  /*0370*/  PRMT R33, R3, 0x6540, R0 ;  /* 0x0000654003217816 */ /* 0x000fc80000000000 */
[C---:B------:R-:W-:Y:S01]  /*0380*/  ISETP.GE.AND P0, PT, R33.reuse, 0x400, PT ;  /* 0x000004002100780c */ /* 0x040fe20003f06270 */
[C---:B0-----:R-:W-:Y:S02]  /*0390*/  IMAD.WIDE R36, R33.reuse, 0x4, R30 ;  /* 0x0000000421247825 */ /* 0x041fe400078e021e */
[----:B------:R-:W0:Y:S02]  /*03a0*/  LDC.64 R30, c[0x0][0x230] ;  /* 0x00008c00ff1e7b82 */ /* 0x000e240000000a00 */
[----:B------:R-:W-:Y:S01]  /*03b0*/  IMAD.WIDE R34, R33, 0x4, R34 ;  /* 0x0000000421227825 */ /* 0x000fe200078e0222 */
[----:B---3--:R-:W-:Y:S01]  /*03c0*/  MOV R22, RZ ;  /* 0x000000ff00167202 */ /* 0x008fe20000000f00 */
[----:B--2---:R-:W-:Y:S04]  /*03d0*/  STS [R21], R4 ;  /* 0x0000000415007388 */ /* 0x004fe80000000800 */
[----:B------:R-:W-:Y:S04]  /*03e0*/  STS [R20+0x4], R5 ;  /* 0x0000040514007388 */ /* 0x000fe80000000800 */
[----:B------:R-:W-:Y:S04]  /*03f0*/  STS [R20+0x8], R6 ;  /* 0x0000080614007388 */ /* 0x000fe80000000800 */
[----:B------:R-:W-:Y:S01]  /*0400*/  STS [R20+0xc], R7 ;  /* 0x00000c0714007388 */ /* 0x000fe20000000800 */
[----:B------:R-:W-:Y:S06]  /*0410*/  BAR.SYNC.DEFER_BLOCKING 0x0 ;  /* 0x0000000000007b1d */ /* 0x000fec0000010000 */
[----:B------:R-:W-:Y:S04]  /*0420*/  LDS R24, [R26] ;  /* 0x000000001a187984 */ /* 0x000fe80000000800 */
[----:B------:R-:W1:Y:S04]  /*0430*/  LDS R29, [R26+0x404] ;  /* 0x000404001a1d7984 */ /* 0x000e680000000800 */
[----:B------:R-:W2:Y:S04]  /*0440*/  LDS R23, [R26+0x808] ;  /* 0x000808001a177984 */ /* 0x000ea80000000800 */
[----:B------:R-:W-:Y:S01]  /*0450*/  LDS R27, [R26+0xc0c] ;  /* 0x000c0c001a1b7984 */ /* 0x000fe20000000800 */
[----:B------:R-:W-:Y:S06]  /*0460*/  BAR.SYNC.DEFER_BLOCKING 0x0 ;  /* 0x0000000000007b1d */ /* 0x000fec0000010000 */
[----:B----4-:R-:W-:Y:S04]  /*0470*/  STS [R21], R8 ;  /* 0x0000000815007388 */ /* 0x010fe80000000800 */
[----:B------:R-:W-:Y:S04]  /*0480*/  STS [R20+0x4], R9 ;  /* 0x0000040914007388 */ /* 0x000fe80000000800 */
[----:B------:R-:W-:Y:S04]  /*0490*/  STS [R20+0x8], R10 ;  /* 0x0000080a14007388 */ /* 0x000fe80000000800 */
[----:B------:R3:W-:Y:S01]  /*04a0*/  STS [R20+0xc], R11 ;  /* 0x00000c0b14007388 */ /* 0x0007e20000000800 */
[----:B------:R-:W-:Y:S01]  /*04b0*/  BAR.SYNC.DEFER_BLOCKING 0x0 ;  /* 0x0000000000007b1d */ /* 0x000fe20000010000 */
[----:B---3--:R-:W-:-:S05]  /*04c0*/  CS2R R10, SRZ ;  /* 0x00000000000a7805 */ /* 0x008fca000001ff00 */
[----:B------:R-:W-:Y:S04]  /*04d0*/  LDS R5, [R26] ;  /* 0x000000001a057984 */ /* 0x000fe80000000800 */
[----:B------:R-:W3:Y:S04]  /*04e0*/  LDS R6, [R26+0x404] ;  /* 0x000404001a067984 */ /* 0x000ee80000000800 */
[----:B------:R-:W-:Y:S04]  /*04f0*/  LDS R4, [R26+0x808] ;  /* 0x000808001a047984 */ /* 0x000fe80000000800 */
[----:B------:R-:W-:Y:S01]  /*0500*/  LDS R7, [R26+0xc0c] ;  /* 0x000c0c001a077984 */ /* 0x000fe20000000800 */
[----:B------:R-:W-:Y:S06]  /*0510*/  BAR.SYNC.DEFER_BLOCKING 0x0 ;  /* 0x0000000000007b1d */ /* 0x000fec0000010000 */
[----:B------:R-:W-:Y:S04]  /*0520*/  STS [R21], R12 ;  /* 0x0000000c15007388 */ /* 0x000fe80000000800 */
[----:B------:R-:W-:Y:S04]  /*0530*/  STS [R20+0x4], R13 ;  /* 0x0000040d14007388 */ /* 0x000fe80000000800 */
[----:B------:R-:W-:Y:S04]  /*0540*/  STS [R20+0x8], R14 ;  /* 0x0000080e14007388 */ /* 0x000fe80000000800 */
[----:B------:R4:W-:Y:S01]  /*0550*/  STS [R20+0xc], R15 ;  /* 0x00000c0f14007388 */ /* 0x0009e20000000800 */
[----:B------:R-:W-:Y:S08]  /*0560*/  BAR.SYNC.DEFER_BLOCKING 0x0 ;  /* 0x0000000000007b1d */ /* 0x000ff00000010000 */
[----:B----4-:R-:W4:Y:S01]  /*0570*/  LDC.64 R14, c[0x0][0x228] ;  /* 0x00008a00ff0e7b82 */ /* 0x010f220000000a00 */
[----:B------:R-:W-:Y:S04]  /*0580*/  LDS R9, [R26] ;  /* 0x000000001a097984 */ /* 0x000fe80000000800 */
[----:B------:R-:W-:Y:S04]  /*0590*/  LDS R8, [R26+0x404] ;  /* 0x000404001a087984 */ /* 0x000fe80000000800 */
[----:B------:R-:W-:Y:S04]  /*05a0*/  LDS R12, [R26+0x808] ;  /* 0x000808001a0c7984 */ /* 0x000fe80000000800 */
[----:B------:R-:W5:Y:S01]  /*05b0*/  LDS R28, [R26+0xc0c] ;  /* 0x000c0c001a1c7984 */ /* 0x000f620000000800 */
[----:B------:R-:W-:Y:S06]  /*05c0*/  BAR.SYNC.DEFER_BLOCKING 0x0 ;  /* 0x0000000000007b1d */ /* 0x000fec0000010000 */
[----:B------:R-:W-:Y:S04]  /*05d0*/  STS [R21], R16 ;  /* 0x0000001015007388 */ /* 0x000fe80000000800 */
[----:B------:R-:W-:Y:S04]  /*05e0*/  STS [R20+0x4], R17 ;  /* 0x0000041114007388 */ /* 0x000fe80000000800 */
[----:B------:R-:W-:Y:S04]  /*05f0*/  STS [R20+0x8], R18 ;  /* 0x0000081214007388 */ /* 0x000fe80000000800 */
[----:B------:R0:W-:Y:S01]  /*0600*/  STS [R20+0xc], R19 ;  /* 0x00000c1314007388 */ /* 0x0001e20000000800 */
[----:B------:R-:W-:Y:S06]  /*0610*/  BAR.SYNC.DEFER_BLOCKING 0x0 ;  /* 0x0000000000007b1d */ /* 0x000fec0000010000 */
[----:B------:R-:W2:Y:S01]  /*0620*/  @!P0 LDG.E.EL R11, desc[UR6][R36.64] ;  /* 0x00000006240b8981 */ /* 0x000ea2000c2e1900 */
[----:B0-----:R-:W-:-:S03]  /*0630*/  HFMA2.MMA R19, -RZ, RZ, 0, 0 ;  /* 0x00000000ff137435 */ /* 0x001fc600000001ff */
[----:B------:R-:W1:Y:S01]  /*0640*/  @!P0 LDG.E.EL R10, desc[UR6][R34.64] ;  /* 0x00000006220a8981 */ /* 0x000e62000c2e1900 */
[----:B----4-:R-:W-:-:S04]  /*0650*/  IMAD.WIDE R14, R33, 0x4, R14 ;  /* 0x00000004210e7825 */ /* 0x010fc800078e020e */
[----:B------:R-:W-:Y:S02]  /*0660*/  IMAD.WIDE R16, R33, 0x4, R30 ;  /* 0x0000000421107825 */ /* 0x000fe400078e021e */
[----:B------:R0:W4:Y:S04]  /*0670*/  @!P0 LDG.E.EL R19, desc[UR6][R14.64] ;  /* 0x000000060e138981 */ /* 0x000128000c2e1900 */
[----:B------:R3:W4:Y:S01]  /*0680*/  @!P0 LDG.E.EL R22, desc[UR6][R16.64] ;  /* 0x0000000610168981 */ /* 0x000722000c2e1900 */
[----:B------:R-:W-:Y:S01]  /*0690*/  HFMA2.MMA R20, -RZ, RZ, 1.625, 0 ;  /* 0x3e800000ff147435 */ /* 0x000fe200000001ff */
[----:B------:R-:W-:Y:S02]  /*06a0*/  SHF.R.U32.HI R3, RZ, 0x2, R3 ;  /* 0x00000002ff037819 */ /* 0x000fe40000011603 */
[----:B0-----:R-:W0:Y:S02]  /*06b0*/  LDS R15, [R26+0x808] ;  /* 0x000808001a0f7984 */ /* 0x001e240000000800 */
[----:B------:R-:W-:-:S02]  /*06c0*/  SGXT.U32 R3, R3, 0x6 ;  /* 0x000000060303781a */ /* 0x000fc40000000000 */
[----:B---3--:R-:W-:Y:S01]  /*06d0*/  LDS R17, [R26+0x404] ;  /* 0x000404001a117984 */ /* 0x008fe20000000800 */
[----:B--2---:R-:W-:-:S04]  /*06e0*/  FADD R11, R11, 0.0010000000474974513054 ;  /* 0x3a83126f0b0b7421 */ /* 0x004fc80000000000 */
[----:B------:R2:W3:Y:S01]  /*06f0*/  MUFU.SQRT R13, R11 ;  /* 0x0000000b000d7308 */ /* 0x0004e20000002000 */
[--C-:B-1----:R-:W-:Y:S01]  /*0700*/  FADD R14, R29, -R10.reuse ;  /* 0x8000000a1d0e7221 */ /* 0x102fe20000000000 */
[--C-:B------:R-:W-:Y:S01]  /*0710*/  FADD R23, R23, -R10.reuse ;  /* 0x8000000a17177221 */ /* 0x100fe20000000000 */
[--C-:B------:R-:W-:Y:S01]  /*0720*/  FADD R6, R6, -R10.reuse ;  /* 0x8000000a06067221 */ /* 0x100fe20000000000 */
[--C-:B-----5:R-:W-:Y:S01]  /*0730*/  FADD R28, R28, -R10.reuse ;  /* 0x8000000a1c1c7221 */ /* 0x120fe20000000000 */
[--C-:B------:R-:W-:Y:S01]  /*0740*/  FADD R7, R7, -R10.reuse ;  /* 0x8000000a07077221 */ /* 0x100fe20000000000 */
[--C-:B------:R-:W-:Y:S01]  /*0750*/  FADD R27, R27, -R10.reuse ;  /* 0x8000000a1b1b7221 */ /* 0x100fe20000000000 */
[----:B------:R-:W-:Y:S01]  /*0760*/  FADD R24, R24, -R10 ;  /* 0x8000000a18187221 */ /* 0x000fe20000000000 */
[----:B--2---:R-:W-:Y:S01]  /*0770*/  LDS R11, [R26+0xc0c] ;  /* 0x000c0c001a0b7984 */ /* 0x004fe20000000800 */
[C---:B---3--:R-:W-:Y:S02]  /*0780*/  FSETP.GT.AND P0, PT, R13.reuse, 8.50705917302346158658e+37, PT ;  /* 0x7e8000000d00780b */ /* 0x048fe40003f04000 */
[----:B------:R-:W-:-:S02]  /*0790*/  FSETP.GEU.AND P1, PT, R13, 1.175494350822287508e-38, PT ;  /* 0x008000000d00780b */ /* 0x000fc40003f2e000 */
[----:B------:R-:W-:-:S09]  /*07a0*/  FSEL R18, R20, 1, P0 ;  /* 0x3f80000014127808 */ /* 0x000fd20000000000 */
[----:B------:R-:W-:Y:S02]  /*07b0*/  @P0 FMUL R13, R13, 0.25 ;  /* 0x3e8000000d0d0820 */ /* 0x000fe40000400000 */
[----:B------:R-:W-:Y:S02]  /*07c0*/  @!P1 FMUL R18, R18, 16777216 ;  /* 0x4b80000012129820 */ /* 0x000fe40000400000 */
[----:B------:R-:W-:-:S04]  /*07d0*/  @!P1 FMUL R13, R13, 16777216 ;  /* 0x4b8000000d0d9820 */ /* 0x000fc80000400000 */
[----:B------:R-:W1:Y:S02]  /*07e0*/  MUFU.RCP R21, R13 ;  /* 0x0000000d00157308 */ /* 0x000e640000001000 */
[----:B-1----:R-:W-:Y:S02]  /*07f0*/  FMUL R21, R21, R18 ;  /* 0x0000001215157220 */ /* 0x002fe40000400000 */
[----:B------:R1:W2:Y:S02]  /*0800*/  LDS R18, [R26] ;  /* 0x000000001a127984 */ /* 0x0002a40000000800 */
[----:B------:R-:W-:Y:S01]  /*0810*/  FMUL R29, R14, R21 ;  /* 0x000000150e1d7220 */ /* 0x000fe20000400000 */
[--C-:B------:R-:W-:Y:S01]  /*0820*/  FADD R14, R8, -R10.reuse ;  /* 0x8000000a080e7221 */ /* 0x100fe20000000000 */
[--C-:B------:R-:W-:Y:S01]  /*0830*/  FADD R8, R9, -R10.reuse ;  /* 0x8000000a09087221 */ /* 0x100fe20000000000 */
[----:B------:R-:W-:Y:S01]  /*0840*/  FADD R9, R4, -R10 ;  /* 0x8000000a04097221 */ /* 0x000fe20000000000 */
[----:B----4-:R-:W-:Y:S01]  /*0850*/  FFMA R13, R29, R19, R22 ;  /* 0x000000131d0d7223 */ /* 0x010fe20000000016 */
[--C-:B------:R-:W-:Y:S01]  /*0860*/  FADD R29, R12, -R10.reuse ;  /* 0x8000000a0c1d7221 */ /* 0x100fe20000000000 */
[--C-:B------:R-:W-:Y:S01]  /*0870*/  FADD R4, R5, -R10.reuse ;  /* 0x8000000a05047221 */ /* 0x100fe20000000000 */
[----:B0-----:R-:W-:Y:S01]  /*0880*/  FADD R12, R15, -R10 ;  /* 0x8000000a0f0c7221 */ /* 0x001fe20000000000 */
[----:B------:R-:W-:Y:S01]  /*0890*/  FADD R16, RZ, -R13 ;  /* 0x8000000dff107221 */ /* 0x000fe20000000000 */
[-C--:B------:R-:W-:Y:S01]  /*08a0*/  FMUL R5, R6, R21.reuse ;  /* 0x0000001506057220 */ /* 0x080fe20000400000 */
[-C--:B------:R-:W-:Y:S01]  /*08b0*/  FMUL R6, R9, R21.reuse ;  /* 0x0000001509067220 */ /* 0x080fe20000400000 */
[-C--:B------:R-:W-:Y:S01]  /*08c0*/  FMUL R9, R14, R21.reuse ;  /* 0x000000150e097220 */ /* 0x080fe20000400000 */
[----:B------:R-:W-:Y:S01]  /*08d0*/  FMUL R16, R16, 1.4426950216293334961 ;  /* 0x3fb8aa3b10107820 */ /* 0x000fe20000400000 */
[-C--:B------:R-:W-:Y:S01]  /*08e0*/  FMUL R15, R27, R21.reuse ;  /* 0x000000151b0f7220 */ /* 0x080fe20000400000 */
[-C--:B------:R-:W-:Y:S01]  /*08f0*/  FMUL R29, R29, R21.reuse ;  /* 0x000000151d1d7220 */ /* 0x080fe20000400000 */
[-C--:B------:R-:W-:Y:S01]  /*0900*/  FMUL R4, R4, R21.reuse ;  /* 0x0000001504047220 */ /* 0x080fe20000400000 */
[----:B------:R-:W-:Y:S01]  /*0910*/  FMUL R7, R7, R21 ;  /* 0x0000001507077220 */ /* 0x000fe20000400000 */
[----:B------:R-:W-:Y:S01]  /*0920*/  FSETP.GEU.AND P0, PT, R16, -126, PT ;  /* 0xc2fc00001000780b */ /* 0x000fe20003f0e000 */
[--C-:B------:R-:W-:Y:S01]  /*0930*/  FFMA R15, R15, R19, R22.reuse ;  /* 0x000000130f0f7223 */ /* 0x100fe20000000016 */
[----:B------:R-:W-:Y:S01]  /*0940*/  FMUL R8, R8, R21 ;  /* 0x0000001508087220 */ /* 0x000fe20000400000 */
[-CC-:B------:R-:W-:Y:S01]  /*0950*/  FFMA R5, R5, R19.reuse, R22.reuse ;  /* 0x0000001305057223 */ /* 0x180fe20000000016 */
[-CC-:B------:R-:W-:Y:S01]  /*0960*/  FFMA R4, R4, R19.reuse, R22.reuse ;  /* 0x0000001304047223 */ /* 0x180fe20000000016 */
[-CC-:B------:R-:W-:Y:S01]  /*0970*/  FFMA R6, R6, R19.reuse, R22.reuse ;  /* 0x0000001306067223 */ /* 0x180fe20000000016 */
[-CC-:B------:R-:W-:Y:S01]  /*0980*/  FFMA R7, R7, R19.reuse, R22.reuse ;  /* 0x0000001307077223 */ /* 0x180fe20000000016 */
[-CC-:B------:R-:W-:Y:S01]  /*0990*/  FFMA R8, R8, R19.reuse, R22.reuse ;  /* 0x0000001308087223 */ /* 0x180fe20000000016 */
[----:B------:R-:W-:-:S05]  /*09a0*/  FFMA R9, R9, R19, R22 ;  /* 0x0000001309097223 */ /* 0x000fca0000000016 */
[----:B------:R-:W-:-:S04]  /*09b0*/  @!P0 FMUL R16, R16, 0.5 ;  /* 0x3f00000010108820 */ /* 0x000fc80000400000 */
[----:B-1----:R0:W1:Y:S01]  /*09c0*/  MUFU.EX2 R26, R16 ;  /* 0x00000010001a7308 */ /* 0x0020620000000800 */
[----:B--2---:R-:W-:-:S04]  /*09d0*/  FADD R18, R18, -R10 ;  /* 0x8000000a12127221 */ /* 0x004fc80000000000 */
[-C--:B------:R-:W-:Y:S01]  /*09e0*/  FMUL R27, R18, R21.reuse ;  /* 0x00000015121b7220 */ /* 0x080fe20000400000 */
[--C-:B0-----:R-:W-:Y:S01]  /*09f0*/  FADD R16, R17, -R10.reuse ;  /* 0x8000000a11107221 */ /* 0x101fe20000000000 */
[----:B------:R-:W-:Y:S01]  /*0a00*/  FADD R10, R11, -R10 ;  /* 0x8000000a0b0a7221 */ /* 0x000fe20000000000 */
[-C--:B------:R-:W-:Y:S01]  /*0a10*/  FMUL R11, R23, R21.reuse ;  /* 0x00000015170b7220 */ /* 0x080fe20000400000 */
[----:B------:R-:W-:-:S03]  /*0a20*/  FMUL R23, R12, R21 ;  /* 0x000000150c177220 */ /* 0x000fc60000400000 */
[----:B------:R-:W-:Y:S01]  /*0a30*/  FFMA R14, R11, R19, R22 ;  /* 0x000000130b0e7223 */ /* 0x000fe20000000016 */
[-C--:B------:R-:W-:Y:S01]  /*0a40*/  FMUL R11, R28, R21.reuse ;  /* 0x000000151c0b7220 */ /* 0x080fe20000400000 */
[----:B------:R-:W-:Y:S01]  /*0a50*/  FMUL R28, R24, R21 ;  /* 0x00000015181c7220 */ /* 0x000fe20000400000 */
[----:B-1----:R-:W-:Y:S01]  /*0a60*/  @!P0 FMUL R26, R26, R26 ;  /* 0x0000001a1a1a8220 */ /* 0x002fe20000400000 */
[----:B------:R-:W-:Y:S01]  /*0a70*/  FADD R17, RZ, -R14 ;  /* 0x8000000eff117221 */ /* 0x000fe20000000000 */
[-CC-:B------:R-:W-:Y:S01]  /*0a80*/  FFMA R18, R23, R19.reuse, R22.reuse ;  /* 0x0000001317127223 */ /* 0x180fe20000000016 */
[--C-:B------:R-:W-:Y:S01]  /*0a90*/  FFMA R12, R28, R19, R22.reuse ;  /* 0x000000131c0c7223 */ /* 0x100fe20000000016 */
[----:B------:R-:W-:Y:S01]  /*0aa0*/  FADD R28, RZ, -R15 ;  /* 0x8000000fff1c7221 */ /* 0x000fe20000000000 */
[----:B------:R-:W-:Y:S01]  /*0ab0*/  FMUL R24, R17, 1.4426950216293334961 ;  /* 0x3fb8aa3b11187820 */ /* 0x000fe20000400000 */
[----:B------:R-:W-:Y:S01]  /*0ac0*/  FADD R26, R26, 1 ;  /* 0x3f8000001a1a7421 */ /* 0x000fe20000000000 */
[-C--:B------:R-:W-:Y:S01]  /*0ad0*/  FMUL R17, R16, R21.reuse ;  /* 0x0000001510117220 */ /* 0x080fe20000400000 */
[----:B------:R-:W-:Y:S01]  /*0ae0*/  FMUL R28, R28, 1.4426950216293334961 ;  /* 0x3fb8aa3b1c1c7820 */ /* 0x000fe20000400000 */
[----:B------:R-:W-:Y:S01]  /*0af0*/  FMUL R21, R10, R21 ;  /* 0x000000150a157220 */ /* 0x000fe20000400000 */
[----:B------:R-:W-:Y:S01]  /*0b00*/  FSETP.GEU.AND P1, PT, R24, -126, PT ;  /* 0xc2fc00001800780b */ /* 0x000fe20003f2e000 */
[-CC-:B------:R-:W-:Y:S01]  /*0b10*/  FFMA R10, R29, R19.reuse, R22.reuse ;  /* 0x000000131d0a7223 */ /* 0x180fe20000000016 */
[----:B------:R-:W-:Y:S01]  /*0b20*/  BAR.SYNC.DEFER_BLOCKING 0x0 ;  /* 0x0000000000007b1d */ /* 0x000fe20000010000 */
[----:B------:R-:W-:Y:S01]  /*0b30*/  FSETP.GEU.AND P3, PT, R28, -126, PT ;  /* 0xc2fc00001c00780b */ /* 0x000fe20003f6e000 */
[----:B------:R-:W-:Y:S01]  /*0b40*/  FADD R23, RZ, -R5 ;  /* 0x80000005ff177221 */ /* 0x000fe20000000000 */
[----:B------:R-:W-:Y:S01]  /*0b50*/  FSETP.GT.AND P0, PT, R26, 8.50705917302346158658e+37, PT ;  /* 0x7e8000001a00780b */ /* 0x000fe20003f04000 */
[-CC-:B------:R-:W-:Y:S01]  /*0b60*/  FFMA R11, R11, R19.reuse, R22.reuse ;  /* 0x000000130b0b7223 */ /* 0x180fe20000000016 */
[-CC-:B------:R-:W-:Y:S01]  /*0b70*/  FFMA R16, R27, R19.reuse, R22.reuse ;  /* 0x000000131b107223 */ /* 0x180fe20000000016 */
[-CC-:B------:R-:W-:Y:S01]  /*0b80*/  FFMA R17, R17, R19.reuse, R22.reuse ;  /* 0x0000001311117223 */ /* 0x180fe20000000016 */
[----:B------:R-:W-:Y:S01]  /*0b90*/  FFMA R19, R21, R19, R22 ;  /* 0x0000001315137223 */ /* 0x000fe20000000016 */
[----:B------:R-:W-:Y:S01]  /*0ba0*/  FADD R22, RZ, -R4 ;  /* 0x80000004ff167221 */ /* 0x000fe20000000000 */
[----:B------:R-:W-:Y:S01]  /*0bb0*/  FMUL R23, R23, 1.4426950216293334961 ;  /* 0x3fb8aa3b17177820 */ /* 0x000fe20000400000 */
[----:B------:R-:W-:Y:S01]  /*0bc0*/  FSEL R21, R20, 1, P0 ;  /* 0x3f80000014157808 */ /* 0x000fe20000000000 */
[----:B------:R-:W-:Y:S01]  /*0bd0*/  @!P1 FMUL R24, R24, 0.5 ;  /* 0x3f00000018189820 */ /* 0x000fe20000400000 */
[----:B------:R-:W-:-:S02]  /*0be0*/  FMUL R22, R22, 1.4426950216293334961 ;  /* 0x3fb8aa3b16167820 */ /* 0x000fc40000400000 */
[----:B------:R-:W-:Y:S01]  /*0bf0*/  @!P3 FMUL R28, R28, 0.5 ;  /* 0x3f0000001c1cb820 */ /* 0x000fe20000400000 */
[----:B------:R-:W0:Y:S01]  /*0c00*/  MUFU.EX2 R29, R24 ;  /* 0x00000018001d7308 */ /* 0x000e220000000800 */
[----:B------:R-:W-:Y:S01]  /*0c10*/  @P0 FMUL R26, R26, 0.25 ;  /* 0x3e8000001a1a0820 */ /* 0x000fe20000400000 */
[----:B------:R-:W-:Y:S02]  /*0c20*/  FSETP.GEU.AND P2, PT, R23, -126, PT ;  /* 0xc2fc00001700780b */ /* 0x000fe40003f4e000 */
[----:B------:R-:W-:-:S04]  /*0c30*/  FSETP.GEU.AND P0, PT, R22, -126, PT ;  /* 0xc2fc00001600780b */ /* 0x000fc80003f0e000 */
[----:B------:R-:W1:Y:S01]  /*0c40*/  MUFU.EX2 R27, R28 ;  /* 0x0000001c001b7308 */ /* 0x000e620000000800 */
[----:B0-----:R-:W-:-:S07]  /*0c50*/  @!P1 FMUL R29, R29, R29 ;  /* 0x0000001d1d1d9220 */ /* 0x001fce0000400000 */
[----:B------:R-:W0:Y:S01]  /*0c60*/  MUFU.RCP R26, R26 ;  /* 0x0000001a001a7308 */ /* 0x000e220000001000 */
[----:B------:R-:W-:Y:S01]  /*0c70*/  @!P2 FMUL R23, R23, 0.5 ;  /* 0x3f0000001717a820 */ /* 0x000fe20000400000 */
[----:B------:R-:W-:Y:S01]  /*0c80*/  @!P0 FMUL R22, R22, 0.5 ;  /* 0x3f00000016168820 */ /* 0x000fe20000400000 */
[----:B------:R-:W-:Y:S01]  /*0c90*/  FADD R29, R29, 1 ;  /* 0x3f8000001d1d7421 */ /* 0x000fe20000000000 */
[----:B-1----:R-:W-:-:S04]  /*0ca0*/  @!P3 FMUL R27, R27, R27 ;  /* 0x0000001b1b1bb220 */ /* 0x002fc80000400000 */
[----:B------:R-:W-:Y:S01]  /*0cb0*/  FSETP.GT.AND P1, PT, R29, 8.50705917302346158658e+37, PT ;  /* 0x7e8000001d00780b */ /* 0x000fe20003f24000 */
[----:B------:R1:W2:Y:S01]  /*0cc0*/  MUFU.EX2 R24, R22 ;  /* 0x0000001600187308 */ /* 0x0002a20000000800 */
[----:B------:R-:W-:Y:S01]  /*0cd0*/  FADD R27, R27, 1 ;  /* 0x3f8000001b1b7421 */ /* 0x000fe20000000000 */
[----:B0-----:R-:W-:-:S04]  /*0ce0*/  FMUL R26, R26, R21 ;  /* 0x000000151a1a7220 */ /* 0x001fc80000400000 */
[----:B------:R-:W-:Y:S02]  /*0cf0*/  FSETP.GT.AND P3, PT, R27, 8.50705917302346158658e+37, PT ;  /* 0x7e8000001b00780b */ /* 0x000fe40003f64000 */
[----:B------:R-:W0:Y:S01]  /*0d00*/  MUFU.EX2 R21, R23 ;  /* 0x0000001700157308 */ /* 0x000e220000000800 */
[----:B------:R-:W-:Y:S01]  /*0d10*/  FMUL R13, R13, R26 ;  /* 0x0000001a0d0d7220 */ /* 0x000fe20000400000 */
[C---:B------:R-:W-:Y:S02]  /*0d20*/  FSEL R26, R20.reuse, 1, P1 ;  /* 0x3f800000141a7808 */ /* 0x040fe40000800000 */
[----:B------:R-:W-:Y:S01]  /*0d30*/  @P1 FMUL R29, R29, 0.25 ;  /* 0x3e8000001d1d1820 */ /* 0x000fe20000400000 */
[----:B-1----:R-:W-:Y:S01]  /*0d40*/  FSEL R22, R20, 1, P3 ;  /* 0x3f80000014167808 */ /* 0x002fe20001800000 */
[----:B--2---:R-:W-:-:S04]  /*0d50*/  @!P0 FMUL R24, R24, R24 ;  /* 0x0000001818188220 */ /* 0x004fc80000400000 */
[----:B------:R-:W1:Y:S01]  /*0d60*/  MUFU.RCP R29, R29 ;  /* 0x0000001d001d7308 */ /* 0x000e620000001000 */
[----:B------:R-:W-:Y:S01]  /*0d70*/  FADD R24, R24, 1 ;  /* 0x3f80000018187421 */ /* 0x000fe20000000000 */
[----:B------:R-:W-:Y:S01]  /*0d80*/  @P3 FMUL R27, R27, 0.25 ;  /* 0x3e8000001b1b3820 */ /* 0x000fe20000400000 */
[----:B0-----:R-:W-:-:S03]  /*0d90*/  @!P2 FMUL R21, R21, R21 ;  /* 0x000000151515a220 */ /* 0x001fc60000400000 */
[----:B------:R-:W-:Y:S02]  /*0da0*/  FSETP.GT.AND P1, PT, R24, 8.50705917302346158658e+37, PT ;  /* 0x7e8000001800780b */ /* 0x000fe40003f24000 */
[----:B------:R-:W0:Y:S01]  /*0db0*/  MUFU.RCP R27, R27 ;  /* 0x0000001b001b7308 */ /* 0x000e220000001000 */
[----:B------:R-:W-:Y:S01]  /*0dc0*/  FADD R28, R21, 1 ;  /* 0x3f800000151c7421 */ /* 0x000fe20000000000 */
[----:B------:R-:W-:Y:S01]  /*0dd0*/  FADD R21, RZ, -R6 ;  /* 0x80000006ff157221 */ /* 0x000fe20000000000 */
[----:B------:R-:W-:-:S03]  /*0de0*/  FSEL R30, R20, 1, P1 ;  /* 0x3f800000141e7808 */ /* 0x000fc60000800000 */
[----:B------:R-:W-:Y:S01]  /*0df0*/  FSETP.GT.AND P0, PT, R28, 8.50705917302346158658e+37, PT ;  /* 0x7e8000001c00780b */ /* 0x000fe20003f04000 */
[----:B------:R-:W-:Y:S01]  /*0e00*/  FMUL R21, R21, 1.4426950216293334961 ;  /* 0x3fb8aa3b15157820 */ /* 0x000fe20000400000 */
[----:B-1----:R-:W-:Y:S01]  /*0e10*/  FMUL R31, R29, R26 ;  /* 0x0000001a1d1f7220 */ /* 0x002fe20000400000 */
[----:B------:R-:W-:Y:S01]  /*0e20*/  FADD R26, RZ, -R7 ;  /* 0x80000007ff1a7221 */ /* 0x000fe20000000000 */
[----:B------:R-:W-:Y:S01]  /*0e30*/  FSEL R29, R20, 1, P0 ;  /* 0x3f800000141d7808 */ /* 0x000fe20000000000 */
[----:B------:R-:W-:Y:S01]  /*0e40*/  @P1 FMUL R24, R24, 0.25 ;  /* 0x3e80000018181820 */ /* 0x000fe20000400000 */
[----:B------:R-:W-:Y:S01]  /*0e50*/  FSETP.GEU.AND P2, PT, R21, -126, PT ;  /* 0xc2fc00001500780b */ /* 0x000fe20003f4e000 */
[----:B------:R-:W-:Y:S01]  /*0e60*/  FMUL R26, R26, 1.4426950216293334961 ;  /* 0x3fb8aa3b1a1a7820 */ /* 0x000fe20000400000 */
[----:B------:R-:W-:Y:S01]  /*0e70*/  FMUL R14, R14, R31 ;  /* 0x0000001f0e0e7220 */ /* 0x000fe20000400000 */
[----:B0-----:R-:W-:Y:S01]  /*0e80*/  FMUL R22, R27, R22 ;  /* 0x000000161b167220 */ /* 0x001fe20000400000 */
[----:B------:R0:W1:Y:S02]  /*0e90*/  MUFU.RCP R23, R24 ;  /* 0x0000001800177308 */ /* 0x0000640000001000 */
[----:B------:R-:W-:Y:S01]  /*0ea0*/  FSETP.GEU.AND P1, PT, R26, -126, PT ;  /* 0xc2fc00001a00780b */ /* 0x000fe20003f2e000 */
[----:B------:R-:W-:Y:S01]  /*0eb0*/  @P0 FMUL R28, R28, 0.25 ;  /* 0x3e8000001c1c0820 */ /* 0x000fe20000400000 */
[----:B------:R-:W-:-:S04]  /*0ec0*/  FMUL R15, R15, R22 ;  /* 0x000000160f0f7220 */ /* 0x000fc80000400000 */
[----:B------:R-:W2:Y:S01]  /*0ed0*/  MUFU.RCP R22, R28 ;  /* 0x0000001c00167308 */ /* 0x000ea20000001000 */
[----:B------:R-:W-:Y:S01]  /*0ee0*/  @!P2 FMUL R21, R21, 0.5 ;  /* 0x3f0000001515a820 */ /* 0x000fe20000400000 */
[----:B0-----:R-:W-:-:S05]  /*0ef0*/  FADD R24, RZ, -R8 ;  /* 0x80000008ff187221 */ /* 0x001fca0000000000 */
[----:B------:R-:W-:Y:S01]  /*0f00*/  @!P1 FMUL R26, R26, 0.5 ;  /* 0x3f0000001a1a9820 */ /* 0x000fe20000400000 */
[----:B------:R-:W0:Y:S01]  /*0f10*/  MUFU.EX2 R27, R21 ;  /* 0x00000015001b7308 */ /* 0x000e220000000800 */
[----:B-1----:R-:W-:-:S04]  /*0f20*/  FMUL R23, R23, R30 ;  /* 0x0000001e17177220 */ /* 0x002fc80000400000 */
[----:B------:R-:W-:Y:S01]  /*0f30*/  FMUL R4, R4, R23 ;  /* 0x0000001704047220 */ /* 0x000fe20000400000 */
[----:B------:R-:W-:Y:S01]  /*0f40*/  FADD R23, RZ, -R9 ;  /* 0x80000009ff177221 */ /* 0x000fe20000000000 */
[----:B--2---:R-:W-:Y:S01]  /*0f50*/  FMUL R22, R22, R29 ;  /* 0x0000001d16167220 */ /* 0x004fe20000400000 */
[----:B------:R-:W-:Y:S02]  /*0f60*/  FMUL R29, R24, 1.4426950216293334961 ;  /* 0x3fb8aa3b181d7820 */ /* 0x000fe40000400000 */
[----:B------:R-:W1:Y:S01]  /*0f70*/  MUFU.EX2 R24, R26 ;  /* 0x0000001a00187308 */ /* 0x000e620000000800 */
[----:B------:R-:W-:Y:S01]  /*0f80*/  FMUL R23, R23, 1.4426950216293334961 ;  /* 0x3fb8aa3b17177820 */ /* 0x000fe20000400000 */
[----:B------:R-:W-:Y:S01]  /*0f90*/  FMUL R5, R5, R22 ;  /* 0x0000001605057220 */ /* 0x000fe20000400000 */
[----:B------:R-:W-:Y:S01]  /*0fa0*/  FSETP.GEU.AND P3, PT, R29, -126, PT ;  /* 0xc2fc00001d00780b */ /* 0x000fe20003f6e000 */
[----:B0-----:R-:W-:-:S04]  /*0fb0*/  @!P2 FMUL R27, R27, R27 ;  /* 0x0000001b1b1ba220 */ /* 0x001fc80000400000 */
[----:B------:R-:W-:-:S05]  /*0fc0*/  FADD R27, R27, 1 ;  /* 0x3f8000001b1b7421 */ /* 0x000fca0000000000 */
[----:B------:R-:W-:Y:S01]  /*0fd0*/  FSETP.GT.AND P2, PT, R27, 8.50705917302346158658e+37, PT ;  /* 0x7e8000001b00780b */ /* 0x000fe20003f44000 */
[----:B-1----:R-:W-:Y:S02]  /*0fe0*/  @!P1 FMUL R24, R24, R24 ;  /* 0x0000001818189220 */ /* 0x002fe40000400000 */
[----:B------:R-:W-:Y:S01]  /*0ff0*/  @!P3 FMUL R29, R29, 0.5 ;  /* 0x3f0000001d1db820 */ /* 0x000fe20000400000 */
[----:B------:R-:W-:Y:S01]  /*1000*/  FSEL R26, R20, 1, P2 ;  /* 0x3f800000141a7808 */ /* 0x000fe20001000000 */
[----:B------:R-:W-:Y:S02]  /*1010*/  FADD R24, R24, 1 ;  /* 0x3f80000018187421 */ /* 0x000fe40000000000 */
[----:B------:R-:W0:Y:S03]  /*1020*/  MUFU.EX2 R21, R29 ;  /* 0x0000001d00157308 */ /* 0x000e260000000800 */
[----:B------:R-:W-:-:S03]  /*1030*/  FSETP.GT.AND P0, PT, R24, 8.50705917302346158658e+37, PT ;  /* 0x7e8000001800780b */ /* 0x000fc60003f04000 */
[----:B------:R-:W-:-:S06]  /*1040*/  @P2 FMUL R27, R27, 0.25 ;  /* 0x3e8000001b1b2820 */ /* 0x000fcc0000400000 */
[----:B------:R-:W1:Y:S01]  /*1050*/  MUFU.RCP R27, R27 ;  /* 0x0000001b001b7308 */ /* 0x000e620000001000 */
[----:B0-----:R-:W-:Y:S01]  /*1060*/  @!P3 FMUL R21, R21, R21 ;  /* 0x000000151515b220 */ /* 0x001fe20000400000 */
[----:B------:R-:W-:Y:S02]  /*1070*/  FSETP.GEU.AND P3, PT, R23, -126, PT ;  /* 0xc2fc00001700780b */ /* 0x000fe40003f6e000 */
[----:B------:R-:W-:Y:S01]  /*1080*/  @P0 FMUL R24, R24, 0.25 ;  /* 0x3e80000018180820 */ /* 0x000fe20000400000 */
[----:B------:R-:W-:-:S05]  /*1090*/  FADD R22, R21, 1 ;  /* 0x3f80000015167421 */ /* 0x000fca0000000000 */
[----:B------:R-:W0:Y:S01]  /*10a0*/  MUFU.RCP R24, R24 ;  /* 0x0000001800187308 */ /* 0x000e220000001000 */
[----:B------:R-:W-:Y:S01]  /*10b0*/  FSETP.GT.AND P1, PT, R22, 8.50705917302346158658e+37, PT ;  /* 0x7e8000001600780b */ /* 0x000fe20003f24000 */
[----:B-1----:R-:W-:Y:S01]  /*10c0*/  FMUL R21, R27, R26 ;  /* 0x0000001a1b157220 */ /* 0x002fe20000400000 */
[C---:B------:R-:W-:Y:S02]  /*10d0*/  FSEL R27, R20.reuse, 1, P0 ;  /* 0x3f800000141b7808 */ /* 0x040fe40000000000 */
[----:B------:R-:W-:Y:S01]  /*10e0*/  @!P3 FMUL R23, R23, 0.5 ;  /* 0x3f0000001717b820 */ /* 0x000fe20000400000 */
[----:B------:R-:W-:Y:S01]  /*10f0*/  FSEL R28, R20, 1, P1 ;  /* 0x3f800000141c7808 */ /* 0x000fe20000800000 */
[----:B------:R-:W-:Y:S01]  /*1100*/  FMUL R6, R6, R21 ;  /* 0x0000001506067220 */ /* 0x000fe20000400000 */
[----:B------:R-:W-:-:S04]  /*1110*/  FADD R21, RZ, -R10 ;  /* 0x8000000aff157221 */ /* 0x000fc80000000000 */
[----:B------:R-:W-:Y:S01]  /*1120*/  FMUL R21, R21, 1.4426950216293334961 ;  /* 0x3fb8aa3b15157820 */ /* 0x000fe20000400000 */
[----:B0-----:R-:W-:Y:S01]  /*1130*/  FMUL R26, R24, R27 ;  /* 0x0000001b181a7220 */ /* 0x001fe20000400000 */
[----:B------:R-:W-:Y:S01]  /*1140*/  FADD R24, RZ, -R11 ;  /* 0x8000000bff187221 */ /* 0x000fe20000000000 */
[----:B------:R-:W-:Y:S02]  /*1150*/  @P1 FMUL R22, R22, 0.25 ;  /* 0x3e80000016161820 */ /* 0x000fe40000400000 */
[----:B------:R-:W-:Y:S01]  /*1160*/  FMUL R7, R7, R26 ;  /* 0x0000001a07077220 */ /* 0x000fe20000400000 */
[----:B------:R-:W-:Y:S01]  /*1170*/  FMUL R24, R24, 1.4426950216293334961 ;  /* 0x3fb8aa3b18187820 */ /* 0x000fe20000400000 */
[----:B------:R-:W0:Y:S01]  /*1180*/  MUFU.EX2 R26, R23 ;  /* 0x00000017001a7308 */ /* 0x000e220000000800 */
[----:B------:R-:W-:-:S03]  /*1190*/  FSETP.GEU.AND P2, PT, R21, -126, PT ;  /* 0xc2fc00001500780b */ /* 0x000fc60003f4e000 */
[----:B------:R-:W-:-:S04]  /*11a0*/  FSETP.GEU.AND P0, PT, R24, -126, PT ;  /* 0xc2fc00001800780b */ /* 0x000fc80003f0e000 */
[----:B------:R1:W2:Y:S06]  /*11b0*/  MUFU.RCP R27, R22 ;  /* 0x00000016001b7308 */ /* 0x0002ac0000001000 */
[----:B------:R-:W-:Y:S01]  /*11c0*/  @!P2 FMUL R21, R21, 0.5 ;  /* 0x3f0000001515a820 */ /* 0x000fe20000400000 */
[----:B0-----:R-:W-:Y:S01]  /*11d0*/  @!P3 FMUL R26, R26, R26 ;  /* 0x0000001a1a1ab220 */ /* 0x001fe20000400000 */
[----:B-1----:R-:W-:Y:S01]  /*11e0*/  FADD R22, RZ, -R16 ;  /* 0x80000010ff167221 */ /* 0x002fe20000000000 */
[----:B------:R-:W-:-:S03]  /*11f0*/  @!P0 FMUL R24, R24, 0.5 ;  /* 0x3f00000018188820 */ /* 0x000fc60000400000 */
[----:B------:R-:W-:Y:S01]  /*1200*/  FMUL R29, R22, 1.4426950216293334961 ;  /* 0x3fb8aa3b161d7820 */ /* 0x000fe20000400000 */
[----:B------:R-:W-:Y:S01]  /*1210*/  FADD R22, R26, 1 ;  /* 0x3f8000001a167421 */ /* 0x000fe20000000000 */
[----:B--2---:R-:W-:Y:S01]  /*1220*/  FMUL R27, R27, R28 ;  /* 0x0000001c1b1b7220 */ /* 0x004fe20000400000 */
[----:B------:R-:W0:Y:S02]  /*1230*/  MUFU.EX2 R26, R24 ;  /* 0x00000018001a7308 */ /* 0x000e240000000800 */
[----:B------:R-:W-:Y:S01]  /*1240*/  FSETP.GEU.AND P1, PT, R29, -126, PT ;  /* 0xc2fc00001d00780b */ /* 0x000fe20003f2e000 */
[----:B------:R-:W-:Y:S01]  /*1250*/  FMUL R8, R8, R27 ;  /* 0x0000001b08087220 */ /* 0x000fe20000400000 */
[----:B------:R-:W-:-:S04]  /*1260*/  FSETP.GT.AND P3, PT, R22, 8.50705917302346158658e+37, PT ;  /* 0x7e8000001600780b */ /* 0x000fc80003f64000 */
[----:B------:R-:W1:Y:S01]  /*1270*/  MUFU.EX2 R28, R21 ;  /* 0x00000015001c7308 */ /* 0x000e620000000800 */
[----:B------:R-:W-:Y:S01]  /*1280*/  FSEL R27, R20, 1, P3 ;  /* 0x3f800000141b7808 */ /* 0x000fe20001800000 */
[----:B0-----:R-:W-:-:S05]  /*1290*/  @!P0 FMUL R26, R26, R26 ;  /* 0x0000001a1a1a8220 */ /* 0x001fca0000400000 */
[----:B------:R-:W-:Y:S02]  /*12a0*/  @!P1 FMUL R29, R29, 0.5 ;  /* 0x3f0000001d1d9820 */ /* 0x000fe40000400000 */
[----:B------:R-:W-:Y:S01]  /*12b0*/  @P3 FMUL R22, R22, 0.25 ;  /* 0x3e80000016163820 */ /* 0x000fe20000400000 */
[----:B------:R-:W-:Y:S01]  /*12c0*/  FADD R26, R26, 1 ;  /* 0x3f8000001a1a7421 */ /* 0x000fe20000000000 */
[----:B------:R-:W0:Y:S01]  /*12d0*/  MUFU.EX2 R21, R29 ;  /* 0x0000001d00157308 */ /* 0x000e220000000800 */
[----:B-1----:R-:W-:-:S03]  /*12e0*/  @!P2 FMUL R28, R28, R28 ;  /* 0x0000001c1c1ca220 */ /* 0x002fc60000400000 */
[----:B------:R-:W-:Y:S01]  /*12f0*/  FSETP.GT.AND P0, PT, R26, 8.50705917302346158658e+37, PT ;  /* 0x7e8000001a00780b */ /* 0x000fe20003f04000 */
[----:B------:R-:W-:-:S03]  /*1300*/  FADD R23, R28, 1 ;  /* 0x3f8000001c177421 */ /* 0x000fc60000000000 */
[----:B------:R-:W1:Y:S02]  /*1310*/  MUFU.RCP R22, R22 ;  /* 0x0000001600167308 */ /* 0x000e640000001000 */
[----:B------:R-:W-:Y:S01]  /*1320*/  FSETP.GT.AND P2, PT, R23, 8.50705917302346158658e+37, PT ;  /* 0x7e8000001700780b */ /* 0x000fe20003f44000 */
[----:B0-----:R-:W-:-:S03]  /*1330*/  @!P1 FMUL R21, R21, R21 ;  /* 0x0000001515159220 */ /* 0x001fc60000400000 */
[----:B------:R-:W-:-:S03]  /*1340*/  FSEL R28, R20, 1, P2 ;  /* 0x3f800000141c7808 */ /* 0x000fc60001000000 */
[----:B------:R-:W-:-:S06]  /*1350*/  @P0 FMUL R26, R26, 0.25 ;  /* 0x3e8000001a1a0820 */ /* 0x000fcc0000400000 */
[----:B------:R-:W-:Y:S01]  /*1360*/  MUFU.RCP R26, R26 ;  /* 0x0000001a001a7308 */ /* 0x000fe20000001000 */
[----:B-1----:R-:W-:Y:S01]  /*1370*/  FMUL R24, R22, R27 ;  /* 0x0000001b16187220 */ /* 0x002fe20000400000 */
[----:B------:R-:W-:Y:S01]  /*1380*/  @P2 FMUL R23, R23, 0.25 ;  /* 0x3e80000017172820 */ /* 0x000fe20000400000 */
[----:B------:R-:W-:Y:S01]  /*1390*/  FADD R22, R21, 1 ;  /* 0x3f80000015167421 */ /* 0x000fe20000000000 */
[----:B------:R-:W-:Y:S01]  /*13a0*/  FSEL R21, R20, 1, P0 ;  /* 0x3f80000014157808 */ /* 0x000fe20000000000 */
[----:B------:R-:W-:Y:S01]  /*13b0*/  FMUL R9, R9, R24 ;  /* 0x0000001809097220 */ /* 0x000fe20000400000 */
[----:B------:R-:W-:Y:S02]  /*13c0*/  FADD R24, RZ, -R17 ;  /* 0x80000011ff187221 */ /* 0x000fe40000000000 */
[----:B------:R-:W0:Y:S01]  /*13d0*/  MUFU.RCP R23, R23 ;  /* 0x0000001700177308 */ /* 0x000e220000001000 */
[----:B------:R-:W-:Y:S01]  /*13e0*/  FSETP.GT.AND P1, PT, R22, 8.50705917302346158658e+37, PT ;  /* 0x7e8000001600780b */ /* 0x000fe20003f24000 */
[----:B------:R-:W-:-:S05]  /*13f0*/  FMUL R24, R24, 1.4426950216293334961 ;  /* 0x3fb8aa3b18187820 */ /* 0x000fca0000400000 */
[----:B------:R-:W-:-:S07]  /*1400*/  FSETP.GEU.AND P3, PT, R24, -126, PT ;  /* 0xc2fc00001800780b */ /* 0x000fce0003f6e000 */
[----:B------:R-:W-:Y:S01]  /*1410*/  @P1 FMUL R22, R22, 0.25 ;  /* 0x3e80000016161820 */ /* 0x000fe20000400000 */
[----:B0-----:R-:W-:Y:S01]  /*1420*/  FMUL R27, R23, R28 ;  /* 0x0000001c171b7220 */ /* 0x001fe20000400000 */
[----:B------:R-:W-:Y:S01]  /*1430*/  FMUL R28, R26, R21 ;  /* 0x000000151a1c7220 */ /* 0x000fe20000400000 */
[----:B------:R-:W-:Y:S01]  /*1440*/  FADD R21, RZ, -R18 ;  /* 0x80000012ff157221 */ /* 0x000fe20000000000 */
[----:B------:R-:W-:Y:S01]  /*1450*/  FADD R23, RZ, -R12 ;  /* 0x8000000cff177221 */ /* 0x000fe20000000000 */
[----:B------:R-:W-:Y:S01]  /*1460*/  FMUL R10, R10, R27 ;  /* 0x0000001b0a0a7220 */ /* 0x000fe20000400000 */
[----:B------:R-:W-:Y:S01]  /*1470*/  @!P3 FMUL R24, R24, 0.5 ;  /* 0x3f0000001818b820 */ /* 0x000fe20000400000 */
[----:B------:R-:W-:Y:S01]  /*1480*/  FMUL R26, R21, 1.4426950216293334961 ;  /* 0x3fb8aa3b151a7820 */ /* 0x000fe20000400000 */
[----:B------:R-:W-:Y:S01]  /*1490*/  FMUL R11, R11, R28 ;  /* 0x0000001c0b0b7220 */ /* 0x000fe20000400000 */
[----:B------:R-:W0:Y:S01]  /*14a0*/  MUFU.RCP R21, R22 ;  /* 0x0000001600157308 */ /* 0x000e220000001000 */
[----:B------:R-:W-:Y:S01]  /*14b0*/  FSEL R28, R20, 1, P1 ;  /* 0x3f800000141c7808 */ /* 0x000fe20000800000 */
[----:B------:R-:W-:Y:S01]  /*14c0*/  FMUL R23, R23, 1.4426950216293334961 ;  /* 0x3fb8aa3b17177820 */ /* 0x000fe20000400000 */
[----:B------:R-:W-:-:S04]  /*14d0*/  FSETP.GEU.AND P2, PT, R26, -126, PT ;  /* 0xc2fc00001a00780b */ /* 0x000fc80003f4e000 */
[----:B------:R-:W-:Y:S01]  /*14e0*/  FSETP.GEU.AND P0, PT, R23, -126, PT ;  /* 0xc2fc00001700780b */ /* 0x000fe20003f0e000 */
[----:B------:R-:W1:Y:S01]  /*14f0*/  MUFU.EX2 R27, R24 ;  /* 0x00000018001b7308 */ /* 0x000e620000000800 */
[----:B0-----:R-:W-:-:S07]  /*1500*/  FMUL R21, R21, R28 ;  /* 0x0000001c15157220 */ /* 0x001fce0000400000 */
[----:B------:R-:W-:Y:S01]  /*1510*/  @!P2 FMUL R26, R26, 0.5 ;  /* 0x3f0000001a1aa820 */ /* 0x000fe20000400000 */
[----:B------:R-:W-:Y:S01]  /*1520*/  FADD R28, RZ, -R19 ;  /* 0x80000013ff1c7221 */ /* 0x000fe20000000000 */
[----:B------:R-:W-:Y:S02]  /*1530*/  FMUL R16, R16, R21 ;  /* 0x0000001510107220 */ /* 0x000fe40000400000 */
[----:B------:R-:W0:Y:S01]  /*1540*/  MUFU.EX2 R29, R26 ;  /* 0x0000001a001d7308 */ /* 0x000e220000000800 */
[----:B------:R-:W-:Y:S01]  /*1550*/  FMUL R22, R28, 1.4426950216293334961 ;  /* 0x3fb8aa3b1c167820 */ /* 0x000fe20000400000 */
[----:B------:R-:W-:Y:S01]  /*1560*/  @!P0 FMUL R23, R23, 0.5 ;  /* 0x3f00000017178820 */ /* 0x000fe20000400000 */
[----:B-1----:R-:W-:-:S03]  /*1570*/  @!P3 FMUL R27, R27, R27 ;  /* 0x0000001b1b1bb220 */ /* 0x002fc60000400000 */
[----:B------:R-:W-:Y:S01]  /*1580*/  FSETP.GEU.AND P1, PT, R22, -126, PT ;  /* 0xc2fc00001600780b */ /* 0x000fe20003f2e000 */
[----:B------:R-:W-:Y:S01]  /*1590*/  FADD R27, R27, 1 ;  /* 0x3f8000001b1b7421 */ /* 0x000fe20000000000 */
[----:B------:R-:W1:Y:S01]  /*15a0*/  MUFU.EX2 R28, R23 ;  /* 0x00000017001c7308 */ /* 0x000e620000000800 */
[----:B0-----:R-:W-:-:S03]  /*15b0*/  @!P2 FMUL R29, R29, R29 ;  /* 0x0000001d1d1da220 */ /* 0x001fc60000400000 */
[----:B------:R-:W-:Y:S01]  /*15c0*/  FSETP.GT.AND P2, PT, R27, 8.50705917302346158658e+37, PT ;  /* 0x7e8000001b00780b */ /* 0x000fe20003f44000 */
[----:B------:R-:W-:-:S06]  /*15d0*/  FADD R29, R29, 1 ;  /* 0x3f8000001d1d7421 */ /* 0x000fcc0000000000 */
[----:B------:R-:W-:Y:S01]  /*15e0*/  @!P1 FMUL R22, R22, 0.5 ;  /* 0x3f00000016169820 */ /* 0x000fe20000400000 */
[----:B------:R-:W-:Y:S01]  /*15f0*/  FSEL R21, R20, 1, P2 ;  /* 0x3f80000014157808 */ /* 0x000fe20001000000 */
[----:B-1----:R-:W-:Y:S01]  /*1600*/  @!P0 FMUL R28, R28, R28 ;  /* 0x0000001c1c1c8220 */ /* 0x002fe20000400000 */
[----:B------:R-:W-:-:S03]  /*1610*/  FSETP.GT.AND P3, PT, R29, 8.50705917302346158658e+37, PT ;  /* 0x7e8000001d00780b */ /* 0x000fc60003f64000 */
[----:B------:R-:W0:Y:S01]  /*1620*/  MUFU.EX2 R22, R22 ;  /* 0x0000001600167308 */ /* 0x000e220000000800 */
[----:B------:R-:W-:Y:S01]  /*1630*/  FADD R24, R28, 1 ;  /* 0x3f8000001c187421 */ /* 0x000fe20000000000 */
[----:B------:R-:W-:Y:S01]  /*1640*/  FSEL R28, R20, 1, P3 ;  /* 0x3f800000141c7808 */ /* 0x000fe20001800000 */
[----:B------:R-:W-:-:S03]  /*1650*/  @P2 FMUL R27, R27, 0.25 ;  /* 0x3e8000001b1b2820 */ /* 0x000fc60000400000 */
[----:B------:R-:W-:Y:S02]  /*1660*/  FSETP.GT.AND P0, PT, R24, 8.50705917302346158658e+37, PT ;  /* 0x7e8000001800780b */ /* 0x000fe40003f04000 */
[----:B------:R1:W2:Y:S02]  /*1670*/  MUFU.RCP R26, R27 ;  /* 0x0000001b001a7308 */ /* 0x0002a40000001000 */
[----:B------:R-:W-:Y:S01]  /*1680*/  @P3 FMUL R29, R29, 0.25 ;  /* 0x3e8000001d1d3820 */ /* 0x000fe20000400000 */
[----:B0-----:R-:W-:-:S05]  /*1690*/  @!P1 FMUL R22, R22, R22 ;  /* 0x0000001616169220 */ /* 0x001fca0000400000 */
[----:B------:R-:W0:Y:S01]  /*16a0*/  MUFU.RCP R23, R29 ;  /* 0x0000001d00177308 */ /* 0x000e220000001000 */
[----:B-1----:R-:W-:Y:S02]  /*16b0*/  FADD R27, R22, 1 ;  /* 0x3f800000161b7421 */ /* 0x002fe40000000000 */
[----:B------:R-:W-:Y:S01]  /*16c0*/  @P0 FMUL R24, R24, 0.25 ;  /* 0x3e80000018180820 */ /* 0x000fe20000400000 */
[----:B------:R-:W1:Y:S01]  /*16d0*/  S2R R22, SR_TID.X ;  /* 0x0000000000167919 */ /* 0x000e620000002100 */
[----:B--2---:R-:W-:-:S04]  /*16e0*/  FMUL R26, R26, R21 ;  /* 0x000000151a1a7220 */ /* 0x004fc80000400000 */
[----:B------:R-:W2:Y:S01]  /*16f0*/  MUFU.RCP R24, R24 ;  /* 0x0000001800187308 */ /* 0x000ea20000001000 */
[----:B------:R-:W-:Y:S01]  /*1700*/  FMUL R17, R17, R26 ;  /* 0x0000001a11117220 */ /* 0x000fe20000400000 */
[----:B0-----:R-:W-:Y:S01]  /*1710*/  FMUL R21, R23, R28 ;  /* 0x0000001c17157220 */ /* 0x001fe20000400000 */
[----:B------:R-:W-:Y:S02]  /*1720*/  FSEL R23, R20, 1, P0 ;  /* 0x3f80000014177808 */ /* 0x000fe40000000000 */
[----:B------:R-:W-:Y:S01]  /*1730*/  FSETP.GT.AND P0, PT, R27, 8.50705917302346158658e+37, PT ;  /* 0x7e8000001b00780b */ /* 0x000fe20003f04000 */
[----:B------:R-:W-:-:S03]  /*1740*/  FMUL R18, R18, R21 ;  /* 0x0000001512127220 */ /* 0x000fc60000400000 */
[----:B------:R-:W-:Y:S01]  /*1750*/  FSEL R20, R20, 1, P0 ;  /* 0x3f80000014147808 */ /* 0x000fe20000000000 */
[----:B--2---:R-:W-:-:S04]  /*1760*/  FMUL R23, R24, R23 ;  /* 0x0000001718177220 */ /* 0x004fc80000400000 */
[----:B------:R-:W-:-:S04]  /*1770*/  FMUL R12, R12, R23 ;  /* 0x000000170c0c7220 */ /* 0x000fc80000400000 */
[----:B------:R-:W-:-:S06]  /*1780*/  @P0 FMUL R27, R27, 0.25 ;  /* 0x3e8000001b1b0820 */ /* 0x000fcc0000400000 */
[----:B------:R-:W0:Y:S01]  /*1790*/  MUFU.RCP R27, R27 ;  /* 0x0000001b001b7308 */ /* 0x000e220000001000 */
[----:B-1----:R-:W-:-:S04]  /*17a0*/  SHF.L.U32 R24, R22, 0x4, RZ ;  /* 0x0000000416187819 */ /* 0x002fc800000006ff */
[----:B------:R-:W-:-:S04]  /*17b0*/  LOP3.LUT R24, R24, 0xff0, RZ, 0xc0, !PT ;  /* 0x00000ff018187812 */ /* 0x000fc800078ec0ff */
[----:B------:R-:W-:-:S04]  /*17c0*/  IADD3 R23, R24, UR4, RZ ;  /* 0x0000000418177c10 */ /* 0x000fc8000fffe0ff */
[----:B------:R-:W-:Y:S01]  /*17d0*/  LEA R28, R24, R23, 0x2 ;  /* 0x00000017181c7211 */ /* 0x000fe200078e10ff */
[----:B0-----:R-:W-:Y:S01]  /*17e0*/  FMUL R20, R27, R20 ;  /* 0x000000141b147220 */ /* 0x001fe20000400000 */
[----:B------:R-:W-:-:S03]  /*17f0*/  SHF.L.U32 R24, R22, 0x2, RZ ;  /* 0x0000000216187819 */ /* 0x000fc600000006ff */
[----:B------:R0:W-:Y:S01]  /*1800*/  STS.128 [R28], R12 ;  /* 0x0000000c1c007388 */ /* 0x0001e20000000c00 */
[----:B------:R-:W-:Y:S01]  /*1810*/  FMUL R19, R19, R20 ;  /* 0x0000001413137220 */ /* 0x000fe20000400000 */
[----:B------:R-:W-:Y:S02]  /*1820*/  LOP3.LUT R24, R24, 0x3fc, RZ, 0xc0, !PT ;  /* 0x000003fc18187812 */ /* 0x000fe400078ec0ff */
[----:B------:R1:W-:Y:S01]  /*1830*/  STS.128 [R28+0x10], R4 ;  /* 0x000010041c007388 */ /* 0x0003e20000000c00 */
[----:B------:R-:W-:Y:S02]  /*1840*/  LOP3.LUT R22, R22, 0xfc, RZ, 0xc0, !PT ;  /* 0x000000fc16167812 */ /* 0x000fe400078ec0ff */
[C---:B------:R-:W-:Y:S01]  /*1850*/  LOP3.LUT R23, R24.reuse, 0x400, RZ, 0xfc, !PT ;  /* 0x0000040018177812 */ /* 0x040fe200078efcff */
[----:B------:R2:W-:Y:S01]  /*1860*/  STS.128 [R28+0x20], R8 ;  /* 0x000020081c007388 */ /* 0x0005e20000000c00 */
[----:B------:R-:W-:Y:S02]  /*1870*/  LOP3.LUT R26, R24, 0x800, RZ, 0xfc, !PT ;  /* 0x00000800181a7812 */ /* 0x000fe400078efcff */
[----:B------:R-:W-:Y:S01]  /*1880*/  LOP3.LUT R23, R23, 0x7f0, RZ, 0xc0, !PT ;  /* 0x000007f017177812 */ /* 0x000fe200078ec0ff */
[----:B------:R3:W-:Y:S01]  /*1890*/  STS.128 [R28+0x30], R16 ;  /* 0x000030101c007388 */ /* 0x0007e20000000c00 */
[----:B------:R-:W-:-:S02]  /*18a0*/  LOP3.LUT R26, R26, 0xbf0, RZ, 0xc0, !PT ;  /* 0x00000bf01a1a7812 */ /* 0x000fc400078ec0ff */
[----:B------:R-:W-:Y:S02]  /*18b0*/  IADD3 R23, R23, UR4, RZ ;  /* 0x0000000417177c10 */ /* 0x000fe4000fffe0ff */
[----:B0-----:R-:W-:Y:S02]  /*18c0*/  LEA R13, R22, UR4, 0x2 ;  /* 0x00000004160d7c11 */ /* 0x001fe4000f8e10ff */
[C---:B------:R-:W-:Y:S02]  /*18d0*/  LEA R12, R24.reuse, R23, 0x2 ;  /* 0x00000017180c7211 */ /* 0x040fe400078e10ff */
[----:B-1----:R-:W-:Y:S02]  /*18e0*/  IADD3 R5, R26, UR4, RZ ;  /* 0x000000041a057c10 */ /* 0x002fe4000fffe0ff */
[C---:B------:R-:W-:Y:S01]  /*18f0*/  LEA R4, R24.reuse, R13, 0x2 ;  /* 0x0000000d18047211 */ /* 0x040fe200078e10ff */
[----:B------:R-:W-:Y:S01]  /*1900*/  BAR.SYNC.DEFER_BLOCKING 0x0 ;  /* 0x0000000000007b1d */ /* 0x000fe20000010000 */
[----:B------:R-:W-:-:S02]  /*1910*/  LEA R20, R24, R5, 0x2 ;  /* 0x0000000518147211 */ /* 0x000fc400078e10ff */
[----:B--2---:R-:W-:Y:S02]  /*1920*/  LOP3.LUT R9, R25, 0xc, R2, 0xf8, !PT ;  /* 0x0000000c19097812 */ /* 0x004fe400078ef802 */
[----:B------:R-:W-:-:S03]  /*1930*/  PRMT R2, R3, 0x6540, R0 ;  /* 0x0000654003027816 */ /* 0x000fc60000000000 */
[----:B------:R-:W0:Y:S01]  /*1940*/  LDC.64 R26, c[0x0][0x238] ;  /* 0x00008e00ff1a7b82 */ /* 0x000e220000000a00 */
[C---:B------:R-:W-:Y:S02]  /*1950*/  ISETP.GE.AND P0, PT, R9.reuse, 0x10, PT ;  /* 0x000000100900780c */ /* 0x040fe40003f06270 */
[C---:B------:R-:W-:Y:S02]  /*1960*/  LOP3.LUT R10, R2.reuse, 0x40, RZ, 0xfc, !PT ;  /* 0x00000040020a7812 */ /* 0x040fe400078efcff */
[----:B------:R-:W-:Y:S02]  /*1970*/  SHF.L.U32 R9, R9, 0xa, RZ ;  /* 0x0000000a09097819 */ /* 0x000fe400000006ff */
[----:B------:R-:W-:Y:S02]  /*1980*/  LOP3.LUT R8, R2, 0x80, RZ, 0xfc, !PT ;  /* 0x0000008002087812 */ /* 0x000fe400078efcff */
[----:B------:R-:W-:Y:S02]  /*1990*/  LOP3.LUT R11, R24, 0xc00, RZ, 0xfc, !PT ;  /* 0x00000c00180b7812 */ /* 0x000fe400078efcff */
[----:B------:R-:W-:-:S02]  /*19a0*/  LOP3.LUT R0, R2, 0xc0, RZ, 0xfc, !PT ;  /* 0x000000c002007812 */ /* 0x000fc400078efcff */
[----:B------:R-:W-:Y:S02]  /*19b0*/  ISETP.LT.AND P1, PT, R2, 0x400, !P0 ;  /* 0x000004000200780c */ /* 0x000fe40004721270 */
[----:B------:R-:W-:Y:S02]  /*19c0*/  ISETP.LT.AND P2, PT, R10, 0x400, !P0 ;  /* 0x000004000a00780c */ /* 0x000fe40004741270 */
[----:B------:R-:W-:Y:S01]  /*19d0*/  LEA R3, R2, R9, 0x2 ;  /* 0x0000000902037211 */ /* 0x000fe200078e10ff */
[----:B------:R-:W1:Y:S01]  /*19e0*/  LDS.128 R4, [R4] ;  /* 0x0000000004047984 */ /* 0x000e620000000c00 */
[----:B------:R-:W-:Y:S02]  /*19f0*/  ISETP.LT.AND P3, PT, R8, 0x400, !P0 ;  /* 0x000004000800780c */ /* 0x000fe40004761270 */
[----:B------:R-:W-:Y:S01]  /*1a00*/  LOP3.LUT R2, R11, 0xff0, RZ, 0xc0, !PT ;  /* 0x00000ff00b027812 */ /* 0x000fe200078ec0ff */
[----:B------:R-:W2:Y:S01]  /*1a10*/  LDS.128 R12, [R12+0x1000] ;  /* 0x001000000c0c7984 */ /* 0x000ea20000000c00 */
[----:B------:R-:W-:-:S02]  /*1a20*/  ISETP.LT.AND P0, PT, R0, 0x400, !P0 ;  /* 0x000004000000780c */ /* 0x000fc40004701270 */
[-C--:B------:R-:W-:Y:S01]  /*1a30*/  LEA R11, R10, R9.reuse, 0x2 ;  /* 0x000000090a0b7211 */ /* 0x080fe200078e10ff */
[----:B------:R-:W4:Y:S01]  /*1a40*/  LDS.128 R20, [R20+0x2000] ;  /* 0x0020000014147984 */ /* 0x000f220000000c00 */
[----:B---3--:R-:W-:Y:S02]  /*1a50*/  LEA R17, R8, R9, 0x2 ;  /* 0x0000000908117211 */ /* 0x008fe400078e10ff */
[----:B------:R-:W-:Y:S01]  /*1a60*/  IADD3 R19, R2, UR4, RZ ;  /* 0x0000000402137c10 */ /* 0x000fe2000fffe0ff */
[----:B0-----:R-:W-:-:S03]  /*1a70*/  IMAD.WIDE R2, R3, 0x4, R26 ;  /* 0x0000000403027825 */ /* 0x001fc600078e021a */
[----:B------:R-:W-:Y:S01]  /*1a80*/  LEA R19, R24, R19, 0x2 ;  /* 0x0000001318137211 */ /* 0x000fe200078e10ff */
[----:B------:R-:W-:-:S04]  /*1a90*/  IMAD.WIDE R10, R11, 0x4, R26 ;  /* 0x000000040b0a7825 */ /* 0x000fc800078e021a */
[----:B------:R-:W-:Y:S01]  /*1aa0*/  IMAD.WIDE R16, R17, 0x4, R26 ;  /* 0x0000000411107825 */ /* 0x000fe200078e021a */
[----:B-1----:R0:W-:Y:S04]  /*1ab0*/  @P1 STG.E.128 desc[UR6][R2.64], R4 ;  /* 0x0000000402001986 */ /* 0x0021e8000c101d06 */
[----:B--2---:R0:W-:Y:S04]  /*1ac0*/  @P2 STG.E.128 desc[UR6][R10.64], R12 ;  /* 0x0000000c0a002986 */ /* 0x0041e8000c101d06 */
[----:B----4-:R0:W-:Y:S02]  /*1ad0*/  @P3 STG.E.128 desc[UR6][R16.64], R20 ;  /* 0x0000001410003986 */ /* 0x0101e4000c101d06 */
[----:B0-----:R-:W-:Y:S05]  /*1ae0*/  @!P0 EXIT ;  /* 0x000000000000894d */ /* 0x001fea0003800000 */
[----:B0-----:R-:W0:Y:S01]  /*1af0*/  LDS.128 R16, [R19+0x3000] ;  /* 0x0030000013107984 */ /* 0x001e220000000c00 */
[----:B------:R-:W-:-:S05]  /*1b00*/  LEA R9, R0, R9, 0x2 ;  /* 0x0000000900097211 */ /* 0x000fca00078e10ff */
[----:B------:R-:W-:-:S05]  /*1b10*/  IMAD.WIDE R26, R9, 0x4, R26 ;  /* 0x00000004091a7825 */ /* 0x000fca00078e021a */
[----:B0-----:R-:W-:Y:S01]  /*1b20*/  STG.E.128 desc[UR6][R26.64], R16 ;  /* 0x000000101a007986 */ /* 0x001fe2000c101d06 */
[----:B------:R-:W-:Y:S05]  /*1b30*/  EXIT ;  /* 0x000000000000794d */ /* 0x000fea0003800000 */
.L_x_0:
[----:B------:R-:W-:-:S00]  /*1b40*/  BRA `(.L_x_0) ;  /* 0xfffffffc00fc7947 */ /* 0x000fc0000383ffff */
[----:B------:R-:W-:-:S00]  /*1b50*/  NOP ;  /* 0x0000000000007918 */ /* 0x000fc00000000000 */
        /* <DEDUP_REMOVED lines=10> */
.L_x_1:


//--------------------- .nv.global.init           --------------------------
	.section	.nv.global.init,"aw",@progbits
.nv.global.init:
	.type		_$_str,@object
	.size		_$_str,(_$_str_$_2 - _$_str)
_$_str:
        /*0000*/ 	.byte	0x5f, 0x5f, 0x43, 0x55, 0x44, 0x41, 0x5f, 0x46, 0x54, 0x5a, 0x00
	.type		_$_str_$_2,@object
	.size		_$_str_$_2,(.L_1 - _$_str_$_2)
_$_str_$_2:
        /*000b*/ 	.byte	0x5f, 0x5f, 0x43, 0x55, 0x44, 0x41, 0x5f, 0x50, 0x52, 0x45, 0x43, 0x5f, 0x53, 0x51, 0x52, 0x54
        /*001b*/ 	.byte	0x00
.L_1:


//--------------------- .nv.shared.triton_poi_fused__native_batch_norm_legit_no_training_silu_38 --------------------------
	.section	.nv.shared.triton_poi_fused__native_batch_norm_legit_no_training_silu_38,"aw",@nobits
	.sectionflags	@""
	.align	16
	.zero		1024


//--------------------- .nv.constant0.triton_poi_fused__native_batch_norm_legit_no_training_silu_38 --------------------------
	.section	.nv.constant0.triton_poi_fused__native_batch_norm_legit_no_training_silu_38,"a",@progbits
	.sectionflags	@""
	.align	4
.nv.constant0.triton_poi_fused__native_batch_norm_legit_no_training_silu_38:
	.zero		584
